	.headerflags	@"EF_CUDA_TEXMODE_UNIFIED EF_CUDA_64BIT_ADDRESS EF_CUDA_SM86 EF_CUDA_VIRTUAL_SM(EF_CUDA_SM86)"
	.elftype	@"ET_EXEC"


//--------------------- .nv.info                  --------------------------
	.section	.nv.info,"",@"SHT_CUDA_INFO"
	.align	4


	//----- nvinfo : EIATTR_REGCOUNT
	.align		4
        /*0000*/ 	.byte	0x04, 0x2f
        /*0002*/ 	.short	(.L_4 - .L_3)
	.align		4
.L_3:
        /*0004*/ 	.word	index@(triton_poi_fused_index_9)
        /*0008*/ 	.word	0x00000018


	//----- nvinfo : EIATTR_MIN_STACK_SIZE
	.align		4
.L_4:
        /*000c*/ 	.byte	0x04, 0x12
        /*000e*/ 	.short	(.L_6 - .L_5)
	.align		4
.L_5:
        /*0010*/ 	.word	index@(triton_poi_fused_index_9)
        /*0014*/ 	.word	0x00000000


	//----- nvinfo : EIATTR_FRAME_SIZE
	.align		4
.L_6:
        /*0018*/ 	.byte	0x04, 0x11
        /*001a*/ 	.short	(.L_8 - .L_7)
	.align		4
.L_7:
        /*001c*/ 	.word	index@(triton_poi_fused_index_9)
        /*0020*/ 	.word	0x00000000


	//----- nvinfo : EIATTR_MIN_STACK_SIZE
	.align		4
.L_8:
        /*0024*/ 	.byte	0x04, 0x12
        /*0026*/ 	.short	(.L_10 - .L_9)
	.align		4
.L_9:
        /*0028*/ 	.word	index@(triton_poi_fused_index_9)
        /*002c*/ 	.word	0x00000000
.L_10:


//--------------------- .nv.info.triton_poi_fused_index_9 --------------------------
	.section	.nv.info.triton_poi_fused_index_9,"",@"SHT_CUDA_INFO"
	.sectionflags	@""
	.align	4


	//----- nvinfo : EIATTR_CUDA_API_VERSION
	.align		4
        /*0000*/ 	.byte	0x04, 0x37
        /*0002*/ 	.short	(.L_12 - .L_11)
.L_11:
        /*0004*/ 	.word	0x0000007c


	//----- nvinfo : EIATTR_SW2861232_WAR
	.align		4
.L_12:
        /*0008*/ 	.byte	0x01, 0x35
	.zero		2


	//----- nvinfo : EIATTR_PARAM_CBANK
	.align		4
        /*000c*/ 	.byte	0x04, 0x0a
        /*000e*/ 	.short	(.L_14 - .L_13)
	.align		4
.L_13:
        /*0010*/ 	.word	index@(.nv.constant0.triton_poi_fused_index_9)
        /*0014*/ 	.short	0x0160
        /*0016*/ 	.short	0x0028


	//----- nvinfo : EIATTR_CBANK_PARAM_SIZE
	.align		4
.L_14:
        /*0018*/ 	.byte	0x03, 0x19
        /*001a*/ 	.short	0x0028


	//----- nvinfo : EIATTR_KPARAM_INFO
	.align		4
        /*001c*/ 	.byte	0x04, 0x17
        /*001e*/ 	.short	(.L_16 - .L_15)
.L_15:
        /*0020*/ 	.word	0x00000000
        /*0024*/ 	.short	0x0004
        /*0026*/ 	.short	0x0020
        /*0028*/ 	.byte	0x00, 0xf4, 0x21, 0x00


	//----- nvinfo : EIATTR_KPARAM_INFO
	.align		4
.L_16:
        /*002c*/ 	.byte	0x04, 0x17
        /*002e*/ 	.short	(.L_18 - .L_17)
.L_17:
        /*0030*/ 	.word	0x00000000
        /*0034*/ 	.short	0x0003
        /*0036*/ 	.short	0x0018
        /*0038*/ 	.byte	0x00, 0xf0, 0x11, 0x00


	//----- nvinfo : EIATTR_KPARAM_INFO
	.align		4
.L_18:
        /*003c*/ 	.byte	0x04, 0x17
        /*003e*/ 	.short	(.L_20 - .L_19)
.L_19:
        /*0040*/ 	.word	0x00000000
        /*0044*/ 	.short	0x0002
        /*0046*/ 	.short	0x0010
        /*0048*/ 	.byte	0x00, 0xf4, 0x21, 0x00


	//----- nvinfo : EIATTR_KPARAM_INFO
	.align		4
.L_20:
        /*004c*/ 	.byte	0x04, 0x17
        /*004e*/ 	.short	(.L_22 - .L_21)
.L_21:
        /*0050*/ 	.word	0x00000000
        /*0054*/ 	.short	0x0001
        /*0056*/ 	.short	0x0008
        /*0058*/ 	.byte	0x00, 0xf4, 0x21, 0x00


	//----- nvinfo : EIATTR_KPARAM_INFO
	.align		4
.L_22:
        /*005c*/ 	.byte	0x04, 0x17
        /*005e*/ 	.short	(.L_24 - .L_23)
.L_23:
        /*0060*/ 	.word	0x00000000
        /*0064*/ 	.short	0x0000
        /*0066*/ 	.short	0x0000
        /*0068*/ 	.byte	0x00, 0xf4, 0x21, 0x00


	//----- nvinfo : EIATTR_MAXREG_COUNT
	.align		4
.L_24:
        /*006c*/ 	.byte	0x03, 0x1b
        /*006e*/ 	.short	0x00ff


	//----- nvinfo : EIATTR_EXTERNS
	.align		4
        /*0070*/ 	.byte	0x04, 0x0f
        /*0072*/ 	.short	(.L_26 - .L_25)


	//   ....[0]....
	.align		4
.L_25:
        /*0074*/ 	.word	index@(__assertfail)


	//----- nvinfo : EIATTR_SYSCALL_OFFSETS
	.align		4
.L_26:
        /*0078*/ 	.byte	0x04, 0x46
        /*007a*/ 	.short	(.L_28 - .L_27)


	//   ....[0]....
.L_27:
        /*007c*/ 	.word	0x000001f0


	//----- nvinfo : EIATTR_EXIT_INSTR_OFFSETS
	.align		4
.L_28:
        /*0080*/ 	.byte	0x04, 0x1c
        /*0082*/ 	.short	(.L_30 - .L_29)


	//   ....[0]....
.L_29:
        /*0084*/ 	.word	0x00000320


	//   ....[1]....
        /*0088*/ 	.word	0x00000340


	//----- nvinfo : EIATTR_REQNTID
	.align		4
.L_30:
        /*008c*/ 	.byte	0x04, 0x10
        /*008e*/ 	.short	(.L_32 - .L_31)
.L_31:
        /*0090*/ 	.word	0x00000080
        /*0094*/ 	.word	0x00000001
        /*0098*/ 	.word	0x00000001


	//----- nvinfo : EIATTR_CRS_STACK_SIZE
	.align		4
.L_32:
        /*009c*/ 	.byte	0x04, 0x1e
        /*009e*/ 	.short	(.L_34 - .L_33)
.L_33:
        /*00a0*/ 	.word	0x00000000
.L_34:


//--------------------- .nv.callgraph             --------------------------
	.section	.nv.callgraph,"",@"SHT_CUDA_CALLGRAPH"
	.align	4
	.sectionentsize	8
	.align		4
        /*0000*/ 	.word	0x00000000
	.align		4
        /*0004*/ 	.word	0xffffffff
	.align		4
        /*0008*/ 	.word	index@(triton_poi_fused_index_9)
	.align		4
        /*000c*/ 	.word	index@(__assertfail)
	.align		4
        /*0010*/ 	.word	0x00000000
	.align		4
        /*0014*/ 	.word	0xfffffffe
	.align		4
        /*0018*/ 	.word	0x00000000
	.align		4
        /*001c*/ 	.word	0xfffffffd
	.align		4
        /*0020*/ 	.word	0x00000000
	.align		4
        /*0024*/ 	.word	0xfffffffc


//--------------------- .nv.rel.action            --------------------------
	.section	.nv.rel.action,"",@"SHT_CUDA_RELOCINFO"
	.align	8
	.sectionentsize	8
        /*0000*/ 	.byte	0x73, 0x00, 0x00, 0x00, 0x00, 0x00, 0x00, 0x00, 0x00, 0x00, 0x00, 0x11, 0x25, 0x00, 0x05, 0x36


//--------------------- .nv.constant4             --------------------------
	.section	.nv.constant4,"a",@progbits
	.align	8
	.align		8
.nv.constant4:
        /*0000*/ 	.dword	__assertfail
	.align		8
        /*0008*/ 	.dword	assertFunc_0
	.align		8
        /*0010*/ 	.dword	assertFile_0
	.align		8
        /*0018*/ 	.dword	assertMessage_0


//--------------------- .nv.constant0.triton_poi_fused_index_9 --------------------------
	.section	.nv.constant0.triton_poi_fused_index_9,"a",@progbits
	.sectionflags	@""
	.align	4
.nv.constant0.triton_poi_fused_index_9:
	.zero		392


//--------------------- .text.triton_poi_fused_index_9 --------------------------
	.section	.text.triton_poi_fused_index_9,"ax",@progbits
	.sectionflags	@"SHF_BARRIERS=1"
	.sectioninfo	@"SHI_REGISTERS=24"
	.align	128
        .global         triton_poi_fused_index_9
        .type           triton_poi_fused_index_9,@function
        .size           triton_poi_fused_index_9,(.L_x_4 - triton_poi_fused_index_9)
        .other          triton_poi_fused_index_9,@"STO_CUDA_ENTRY STV_DEFAULT"
triton_poi_fused_index_9:
.text.triton_poi_fused_index_9:
[----:B------:R-:W-:Y:S02]  /*0000*/  IMAD.MOV.U32 R1, RZ, RZ, c[0x0][0x28] ;  /* 0x00000a00ff017624 */ /* 0x000fe400078e00ff */
[----:B------:R-:W-:Y:S01]  /*0010*/  IMAD.MOV.U32 R2, RZ, RZ, c[0x0][0x160] ;  /* 0x00005800ff027624 */ /* 0x000fe200078e00ff */
[----:B------:R-:W-:Y:S01]  /*0020*/  ULDC.64 UR4, c[0x0][0x118] ;  /* 0x0000460000047ab9 */ /* 0x000fe20000000a00 */
[----:B------:R-:W-:-:S06]  /*0030*/  IMAD.MOV.U32 R3, RZ, RZ, c[0x0][0x164] ;  /* 0x00005900ff037624 */ /* 0x000fcc00078e00ff */
[----:B------:R-:W2:Y:S02]  /*0040*/  LDG.E.64 R2, [R2.64] ;  /* 0x0000000402027981 */ /* 0x000ea4000c1e1b00 */
[----:B--2---:R-:W-:Y:S02]  /*0050*/  IADD3 R5, P1, R2, 0x4d, RZ ;  /* 0x0000004d02057810 */ /* 0x004fe40007f3e0ff */
[----:B------:R-:W-:-:S03]  /*0060*/  ISETP.GE.AND P0, PT, R3, RZ, PT ;  /* 0x000000ff0300720c */ /* 0x000fc60003f06270 */
[----:B------:R-:W-:Y:S01]  /*0070*/  IMAD.X R17, RZ, RZ, R3, P1 ;  /* 0x000000ffff117224 */ /* 0x000fe200008e0603 */
[----:B------:R-:W-:-:S04]  /*0080*/  SEL R16, R5, R2, !P0 ;  /* 0x0000000205107207 */ /* 0x000fc80004000000 */
[----:B------:R-:W-:Y:S02]  /*0090*/  SEL R17, R17, R3, !P0 ;  /* 0x0000000311117207 */ /* 0x000fe40004000000 */
[----:B------:R-:W-:-:S04]  /*00a0*/  ISETP.GE.U32.AND P0, PT, R16, 0x4d, PT ;  /* 0x0000004d1000780c */ /* 0x000fc80003f06070 */
[----:B------:R-:W-:-:S13]  /*00b0*/  ISETP.GE.U32.AND.EX P0, PT, R17, RZ, PT, P0 ;  /* 0x000000ff1100720c */ /* 0x000fda0003f06100 */
[----:B------:R-:W-:Y:S05]  /*00c0*/  @!P0 BRA `(.L_x_0) ;  /* 0x0000013000008947 */ /* 0x000fea0003800000 */
[----:B------:R-:W-:Y:S01]  /*00d0*/  MOV R2, 0x0 ;  /* 0x0000000000027802 */ /* 0x000fe20000000f00 */
[----:B------:R-:W-:Y:S01]  /*00e0*/  IMAD.MOV.U32 R5, RZ, RZ, c[0x4][0x1c] ;  /* 0x01000700ff057624 */ /* 0x000fe200078e00ff */
[----:B------:R-:W-:Y:S01]  /*00f0*/  MOV R4, c[0x4][0x18] ;  /* 0x0100060000047a02 */ /* 0x000fe20000000f00 */
[----:B------:R-:W-:Y:S01]  /*0100*/  IMAD.MOV.U32 R6, RZ, RZ, c[0x4][0x10] ;  /* 0x01000400ff067624 */ /* 0x000fe200078e00ff */
[----:B------:R-:W-:Y:S01]  /*0110*/  MOV R8, 0x1e ;  /* 0x0000001e00087802 */ /* 0x000fe20000000f00 */
[----:B------:R-:W-:Y:S01]  /*0120*/  IMAD.MOV.U32 R7, RZ, RZ, c[0x4][0x14] ;  /* 0x01000500ff077624 */ /* 0x000fe200078e00ff */
[----:B------:R-:W0:Y:S01]  /*0130*/  LDC.64 R2, c[0x4][R2] ;  /* 0x0100000002027b82 */ /* 0x000e220000000a00 */
[----:B------:R-:W-:Y:S01]  /*0140*/  IMAD.MOV.U32 R10, RZ, RZ, c[0x4][0x8] ;  /* 0x01000200ff0a7624 */ /* 0x000fe200078e00ff */
[----:B------:R-:W-:Y:S01]  /*0150*/  MOV R13, RZ ;  /* 0x000000ff000d7202 */ /* 0x000fe20000000f00 */
[----:B------:R-:W-:Y:S02]  /*0160*/  IMAD.MOV.U32 R11, RZ, RZ, c[0x4][0xc] ;  /* 0x01000300ff0b7624 */ /* 0x000fe400078e00ff */
[----:B------:R-:W-:-:S03]  /*0170*/  IMAD.MOV.U32 R12, RZ, RZ, 0x1 ;  /* 0x00000001ff0c7424 */ /* 0x000fc600078e00ff */
[----:B------:R-:W-:Y:S01]  /*0180*/  LEPC R14 ;  /* 0x00000000000e734e */ /* 0x000fe20000000000 */
[----:B------:R-:W-:-:S02]  /*0190*/  MOV R9, 0x200 ;  /* 0x0000020000097802 */ /* 0x000fc40000000f00 */
[----:B------:R-:W-:Y:S02]  /*01a0*/  MOV R20, 0x180 ;  /* 0x0000018000147802 */ /* 0x000fe40000000f00 */
[----:B------:R-:W-:Y:S02]  /*01b0*/  MOV R21, 0x0 ;  /* 0x0000000000157802 */ /* 0x000fe40000000f00 */
[----:B------:R-:W-:Y:S02]  /*01c0*/  MOV R0, 0x0 ;  /* 0x0000000000007802 */ /* 0x000fe40000000f00 */
[----:B------:R-:W-:-:S04]  /*01d0*/  IADD3 R20, P0, P1, -R20, R9, R14 ;  /* 0x0000000914147210 */ /* 0x000fc8000791e10e */
[----:B------:R-:W-:-:S04]  /*01e0*/  IADD3.X R21, ~R0, R21, R15, P0, P1 ;  /* 0x0000001500157210 */ /* 0x000fc800007e250f */
[----:B0-----:R-:W-:Y:S05]  /*01f0*/  CALL.ABS.NOINC R2 ;  /* 0x0000000002007343 */ /* 0x001fea0003c00000 */
.L_x_0:
[----:B------:R-:W0:Y:S01]  /*0200*/  S2R R0, SR_TID.X ;  /* 0x0000000000007919 */ /* 0x000e220000002100 */
[----:B------:R-:W-:Y:S01]  /*0210*/  IMAD.MOV.U32 R3, RZ, RZ, 0x600 ;  /* 0x00000600ff037424 */ /* 0x000fe200078e00ff */
[----:B------:R-:W-:Y:S01]  /*0220*/  BSSY B0, `(.L_x_1) ;  /* 0x000000f000007945 */ /* 0x000fe20003800000 */
[----:B------:R-:W-:Y:S01]  /*0230*/  IMAD R17, R17, 0x600, RZ ;  /* 0x0000060011117824 */ /* 0x000fe200078e02ff */
[----:B------:R-:W1:Y:S01]  /*0240*/  S2R R7, SR_CTAID.X ;  /* 0x0000000000077919 */ /* 0x000e620000002500 */
[----:B------:R-:W-:Y:S01]  /*0250*/  IMAD.WIDE.U32 R2, R16, R3, c[0x0][0x168] ;  /* 0x00005a0010027625 */ /* 0x000fe200078e0003 */
[----:B------:R-:W-:Y:S02]  /*0260*/  PRMT R9, RZ, 0x7610, R9 ;  /* 0x00007610ff097816 */ /* 0x000fe40000000009 */
[----:B------:R-:W-:Y:S01]  /*0270*/  BAR.SYNC.DEFER_BLOCKING 0x0 ;  /* 0x0000000000007b1d */ /* 0x000fe20000010000 */
[----:B------:R-:W-:Y:S01]  /*0280*/  IMAD.MOV.U32 R4, RZ, RZ, 0x2 ;  /* 0x00000002ff047424 */ /* 0x000fe200078e00ff */
[----:B------:R-:W-:-:S02]  /*0290*/  IADD3 R3, R3, R17, RZ ;  /* 0x0000001103037210 */ /* 0x000fc40007ffe0ff */
[----:B0-----:R-:W-:-:S05]  /*02a0*/  LOP3.LUT R0, R0, 0x7f, RZ, 0xc0, !PT ;  /* 0x0000007f00007812 */ /* 0x001fca00078ec0ff */
[----:B-1----:R-:W-:-:S04]  /*02b0*/  IMAD R7, R7, 0x80, R0 ;  /* 0x0000008007077824 */ /* 0x002fc800078e0200 */
[C---:B------:R-:W-:Y:S01]  /*02c0*/  IMAD.WIDE R4, R7.reuse, R4, c[0x0][0x170] ;  /* 0x00005c0007047625 */ /* 0x040fe200078e0204 */
[----:B------:R-:W-:-:S13]  /*02d0*/  ISETP.GE.AND P0, PT, R7, 0x300, PT ;  /* 0x000003000700780c */ /* 0x000fda0003f06270 */
[----:B------:R-:W-:Y:S05]  /*02e0*/  @P0 BRA `(.L_x_2) ;  /* 0x0000002000000947 */ /* 0x000fea0003800000 */
[----:B------:R-:W-:-:S05]  /*02f0*/  IMAD.WIDE R2, R7, 0x2, R2 ;  /* 0x0000000207027825 */ /* 0x000fca00078e0202 */
[----:B------:R0:W5:Y:S02]  /*0300*/  LDG.E.U16 R9, [R2.64] ;  /* 0x0000000402097981 */ /* 0x000164000c1e1500 */
.L_x_2:
[----:B------:R-:W-:Y:S05]  /*0310*/  BSYNC B0 ;  /* 0x0000000000007941 */ /* 0x000fea0003800000 */
.L_x_1:
[----:B------:R-:W-:Y:S05]  /*0320*/  @P0 EXIT ;  /* 0x000000000000094d */ /* 0x000fea0003800000 */
[----:B-----5:R-:W-:Y:S01]  /*0330*/  STG.E.U16 [R4.64], R9 ;  /* 0x0000000904007986 */ /* 0x020fe2000c101504 */
[----:B------:R-:W-:Y:S05]  /*0340*/  EXIT ;  /* 0x000000000000794d */ /* 0x000fea0003800000 */
.L_x_3:
[----:B------:R-:W-:-:S00]  /*0350*/  BRA `(.L_x_3) ;  /* 0xfffffff000007947 */ /* 0x000fc0000383ffff */
[----:B------:R-:W-:-:S00]  /*0360*/  NOP ;  /* 0x0000000000007918 */ /* 0x000fc00000000000 */
        /* <DEDUP_REMOVED lines=9> */
.L_x_4:


//--------------------- .nv.global.init           --------------------------
	.section	.nv.global.init,"aw",@progbits
.nv.global.init:
	.type		assertFunc_0,@object
	.size		assertFunc_0,(assertMessage_0 - assertFunc_0)
assertFunc_0:
        /*0000*/ 	.byte	0x75, 0x6e, 0x6b, 0x6e, 0x6f, 0x77, 0x6e, 0x00
	.type		assertMessage_0,@object
	.size		assertMessage_0,(assertFile_0 - assertMessage_0)
assertMessage_0:
        /*0008*/ 	.byte	0x69, 0x6e, 0x64, 0x65, 0x78, 0x20, 0x6f, 0x75, 0x74, 0x20, 0x6f, 0x66, 0x20, 0x62, 0x6f, 0x75
        /*0018*/ 	.byte	0x6e, 0x64, 0x73, 0x3a, 0x20, 0x30, 0x20, 0x3c, 0x3d, 0x20, 0x74, 0x6d, 0x70, 0x35, 0x20, 0x3c
        /*0028*/ 	.byte	0x20, 0x37, 0x37, 0x00
	.type		assertFile_0,@object
	.size		assertFile_0,(.L_1 - assertFile_0)
assertFile_0:
        /*002c*/ 	.byte	0x2f, 0x74, 0x6d, 0x70, 0x2f, 0x74, 0x6f, 0x72, 0x63, 0x68, 0x69, 0x6e, 0x64, 0x75, 0x63, 0x74
        /*003c*/ 	.byte	0x6f, 0x72, 0x5f, 0x72, 0x6f, 0x6f, 0x74, 0x2f, 0x32, 0x67, 0x2f, 0x63, 0x32, 0x67, 0x77, 0x6e
        /*004c*/ 	.byte	0x6c, 0x7a, 0x7a, 0x33, 0x79, 0x77, 0x32, 0x77, 0x34, 0x76, 0x32, 0x66, 0x63, 0x6c, 0x6c, 0x6e
        /*005c*/ 	.byte	0x32, 0x37, 0x62, 0x63, 0x34, 0x71, 0x33, 0x69, 0x62, 0x74, 0x77, 0x69, 0x76, 0x65, 0x72, 0x68
        /*006c*/ 	.byte	0x73, 0x6f, 0x35, 0x64, 0x34, 0x72, 0x34, 0x65, 0x66, 0x77, 0x69, 0x72, 0x71, 0x67, 0x6b, 0x2e
        /*007c*/ 	.byte	0x70, 0x79, 0x00
.L_1:


//--------------------- SYMBOLS --------------------------

	.type		__assertfail,@function
